//
// Generated by NVIDIA NVVM Compiler
//
// Compiler Build ID: CL-36424714
// Cuda compilation tools, release 13.0, V13.0.88
// Based on NVVM 20.0.0
//

.version 9.0
.target sm_100
.address_size 64

	// .globl	_Z11add_vectorsPfS_S_iii

.visible .entry _Z11add_vectorsPfS_S_iii(
	.param .u64 .ptr .align 1 _Z11add_vectorsPfS_S_iii_param_0,
	.param .u64 .ptr .align 1 _Z11add_vectorsPfS_S_iii_param_1,
	.param .u64 .ptr .align 1 _Z11add_vectorsPfS_S_iii_param_2,
	.param .u32 _Z11add_vectorsPfS_S_iii_param_3,
	.param .u32 _Z11add_vectorsPfS_S_iii_param_4,
	.param .u32 _Z11add_vectorsPfS_S_iii_param_5
)
{
	.reg .pred 	%p<10>;
	.reg .b32 	%r<40>;
	.reg .b32 	%f<68>;
	.reg .b64 	%rd<53>;

	ld.param.u64 	%rd7, [_Z11add_vectorsPfS_S_iii_param_0];
	ld.param.u64 	%rd8, [_Z11add_vectorsPfS_S_iii_param_1];
	ld.param.u64 	%rd6, [_Z11add_vectorsPfS_S_iii_param_2];
	ld.param.u32 	%r18, [_Z11add_vectorsPfS_S_iii_param_4];
	ld.param.u32 	%r19, [_Z11add_vectorsPfS_S_iii_param_5];
	cvta.to.global.u64 	%rd1, %rd8;
	cvta.to.global.u64 	%rd2, %rd7;
	mov.u32 	%r20, %tid.x;
	mov.u32 	%r21, %ntid.x;
	mov.u32 	%r22, %ctaid.x;
	mad.lo.s32 	%r1, %r21, %r22, %r20;
	mov.u32 	%r23, %tid.y;
	mov.u32 	%r24, %ntid.y;
	mov.u32 	%r25, %ctaid.y;
	mad.lo.s32 	%r2, %r24, %r25, %r23;
	setp.lt.s32 	%p1, %r19, 1;
	mov.f32 	%f67, 0f00000000;
	@%p1 bra 	$L__BB0_12;
	mul.lo.s32 	%r3, %r19, %r2;
	and.b32  	%r4, %r19, 7;
	setp.lt.u32 	%p2, %r19, 8;
	mov.f32 	%f67, 0f00000000;
	mov.b32 	%r38, 0;
	@%p2 bra 	$L__BB0_4;
	and.b32  	%r38, %r19, 2147483640;
	neg.s32 	%r36, %r38;
	shl.b32 	%r7, %r18, 3;
	mul.wide.u32 	%rd9, %r3, 4;
	add.s64 	%rd10, %rd9, %rd2;
	add.s64 	%rd52, %rd10, 16;
	mov.f32 	%f67, 0f00000000;
	mul.wide.s32 	%rd13, %r18, 4;
	mov.u32 	%r35, %r1;
$L__BB0_3:
	.pragma "nounroll";
	ld.global.f32 	%f17, [%rd52+-16];
	mul.wide.s32 	%rd11, %r35, 4;
	add.s64 	%rd12, %rd1, %rd11;
	ld.global.f32 	%f18, [%rd12];
	fma.rn.f32 	%f19, %f17, %f18, %f67;
	ld.global.f32 	%f20, [%rd52+-12];
	add.s64 	%rd14, %rd12, %rd13;
	ld.global.f32 	%f21, [%rd14];
	fma.rn.f32 	%f22, %f20, %f21, %f19;
	ld.global.f32 	%f23, [%rd52+-8];
	add.s64 	%rd15, %rd14, %rd13;
	ld.global.f32 	%f24, [%rd15];
	fma.rn.f32 	%f25, %f23, %f24, %f22;
	ld.global.f32 	%f26, [%rd52+-4];
	add.s64 	%rd16, %rd15, %rd13;
	ld.global.f32 	%f27, [%rd16];
	fma.rn.f32 	%f28, %f26, %f27, %f25;
	ld.global.f32 	%f29, [%rd52];
	add.s64 	%rd17, %rd16, %rd13;
	ld.global.f32 	%f30, [%rd17];
	fma.rn.f32 	%f31, %f29, %f30, %f28;
	ld.global.f32 	%f32, [%rd52+4];
	add.s64 	%rd18, %rd17, %rd13;
	ld.global.f32 	%f33, [%rd18];
	fma.rn.f32 	%f34, %f32, %f33, %f31;
	ld.global.f32 	%f35, [%rd52+8];
	add.s64 	%rd19, %rd18, %rd13;
	ld.global.f32 	%f36, [%rd19];
	fma.rn.f32 	%f37, %f35, %f36, %f34;
	ld.global.f32 	%f38, [%rd52+12];
	add.s64 	%rd20, %rd19, %rd13;
	ld.global.f32 	%f39, [%rd20];
	fma.rn.f32 	%f67, %f38, %f39, %f37;
	add.s32 	%r36, %r36, 8;
	add.s32 	%r35, %r35, %r7;
	add.s64 	%rd52, %rd52, 32;
	setp.ne.s32 	%p3, %r36, 0;
	@%p3 bra 	$L__BB0_3;
$L__BB0_4:
	setp.eq.s32 	%p4, %r4, 0;
	@%p4 bra 	$L__BB0_12;
	and.b32  	%r13, %r19, 3;
	setp.lt.u32 	%p5, %r4, 4;
	@%p5 bra 	$L__BB0_7;
	add.s32 	%r27, %r38, %r3;
	mul.wide.u32 	%rd21, %r27, 4;
	add.s64 	%rd22, %rd2, %rd21;
	ld.global.f32 	%f41, [%rd22];
	mad.lo.s32 	%r28, %r38, %r18, %r1;
	mul.wide.s32 	%rd23, %r28, 4;
	add.s64 	%rd24, %rd1, %rd23;
	ld.global.f32 	%f42, [%rd24];
	fma.rn.f32 	%f43, %f41, %f42, %f67;
	cvt.u64.u32 	%rd25, %r3;
	cvt.u64.u32 	%rd26, %r38;
	add.s64 	%rd27, %rd26, %rd25;
	shl.b64 	%rd28, %rd27, 2;
	add.s64 	%rd29, %rd2, %rd28;
	ld.global.f32 	%f44, [%rd29+4];
	mul.wide.s32 	%rd30, %r18, 4;
	add.s64 	%rd31, %rd24, %rd30;
	ld.global.f32 	%f45, [%rd31];
	fma.rn.f32 	%f46, %f44, %f45, %f43;
	ld.global.f32 	%f47, [%rd29+8];
	add.s64 	%rd32, %rd31, %rd30;
	ld.global.f32 	%f48, [%rd32];
	fma.rn.f32 	%f49, %f47, %f48, %f46;
	ld.global.f32 	%f50, [%rd29+12];
	add.s64 	%rd33, %rd32, %rd30;
	ld.global.f32 	%f51, [%rd33];
	fma.rn.f32 	%f67, %f50, %f51, %f49;
	add.s32 	%r38, %r38, 4;
$L__BB0_7:
	setp.eq.s32 	%p6, %r13, 0;
	@%p6 bra 	$L__BB0_12;
	setp.eq.s32 	%p7, %r13, 1;
	@%p7 bra 	$L__BB0_10;
	add.s32 	%r29, %r38, %r3;
	mul.wide.u32 	%rd34, %r29, 4;
	add.s64 	%rd35, %rd2, %rd34;
	ld.global.f32 	%f53, [%rd35];
	mad.lo.s32 	%r30, %r38, %r18, %r1;
	mul.wide.s32 	%rd36, %r30, 4;
	add.s64 	%rd37, %rd1, %rd36;
	ld.global.f32 	%f54, [%rd37];
	fma.rn.f32 	%f55, %f53, %f54, %f67;
	cvt.u64.u32 	%rd38, %r3;
	cvt.u64.u32 	%rd39, %r38;
	add.s64 	%rd40, %rd39, %rd38;
	shl.b64 	%rd41, %rd40, 2;
	add.s64 	%rd42, %rd2, %rd41;
	ld.global.f32 	%f56, [%rd42+4];
	mul.wide.s32 	%rd43, %r18, 4;
	add.s64 	%rd44, %rd37, %rd43;
	ld.global.f32 	%f57, [%rd44];
	fma.rn.f32 	%f67, %f56, %f57, %f55;
	add.s32 	%r38, %r38, 2;
$L__BB0_10:
	and.b32  	%r31, %r19, 1;
	setp.eq.b32 	%p8, %r31, 1;
	not.pred 	%p9, %p8;
	@%p9 bra 	$L__BB0_12;
	add.s32 	%r32, %r38, %r3;
	mul.wide.u32 	%rd45, %r32, 4;
	add.s64 	%rd46, %rd2, %rd45;
	ld.global.f32 	%f58, [%rd46];
	mad.lo.s32 	%r33, %r38, %r18, %r1;
	mul.wide.s32 	%rd47, %r33, 4;
	add.s64 	%rd48, %rd1, %rd47;
	ld.global.f32 	%f59, [%rd48];
	fma.rn.f32 	%f67, %f58, %f59, %f67;
$L__BB0_12:
	cvta.to.global.u64 	%rd49, %rd6;
	mad.lo.s32 	%r34, %r18, %r2, %r1;
	mul.wide.s32 	%rd50, %r34, 4;
	add.s64 	%rd51, %rd49, %rd50;
	st.global.f32 	[%rd51], %f67;
	ret;

}


// ===== COMPILED SASS (sm_100) =====

	.target	sm_100

	.elftype	@"ET_EXEC"


//--------------------- .note.nv.tkinfo           --------------------------
	.section	.note.nv.tkinfo,"",@"SHT_NOTE"
	.sectionflags	@"SHF_NOTE_NV_TKINFO"
	.tkinfo
        /*0018*/ 	.word	0x00000002
        /*0030*/ 	.string	""
        /*0030*/ 	.string	"ptxas"
        /*0030*/ 	.string	"Cuda compilation tools, release 13.0, V13.0.88"
        /*0030*/ 	.string	"Build cuda_13.0.r13.0/compiler.36424714_0"
        /*0030*/ 	.string	"-arch sm_100 -m 64 "



//--------------------- .note.nv.cuinfo           --------------------------
	.section	.note.nv.cuinfo,"",@"SHT_NOTE"
	.sectionflags	@"SHF_NOTE_NV_CUINFO"
        /*0018*/ 	.short	0x0002
        /*001a*/ 	.short	0x0064
        /*001c*/ 	.short	0x0082
	.zero		2


//--------------------- .nv.info                  --------------------------
	.section	.nv.info,"",@"SHT_CUDA_INFO"
	.align	4


	//----- nvinfo : EIATTR_REGCOUNT
	.align		4
        /*0000*/ 	.byte	0x04, 0x2f
        /*0002*/ 	.short	(.L_1 - .L_0)
	.align		4
.L_0:
        /*0004*/ 	.word	index@(_Z11add_vectorsPfS_S_iii)
        /*0008*/ 	.word	0x00000020


	//----- nvinfo : EIATTR_FRAME_SIZE
	.align		4
.L_1:
        /*000c*/ 	.byte	0x04, 0x11
        /*000e*/ 	.short	(.L_3 - .L_2)
	.align		4
.L_2:
        /*0010*/ 	.word	index@(_Z11add_vectorsPfS_S_iii)
        /*0014*/ 	.word	0x00000000


	//----- nvinfo : EIATTR_MIN_STACK_SIZE
	.align		4
.L_3:
        /*0018*/ 	.byte	0x04, 0x12
        /*001a*/ 	.short	(.L_5 - .L_4)
	.align		4
.L_4:
        /*001c*/ 	.word	index@(_Z11add_vectorsPfS_S_iii)
        /*0020*/ 	.word	0x00000000
.L_5:


//--------------------- .nv.compat                --------------------------
	.section	.nv.compat,"",@"SHT_CUDA_COMPAT_INFO"
	.align	4
        /*0000*/ 	.byte	0x02, 0x09, 0x00, 0x00, 0x02, 0x02, 0x01, 0x00, 0x02, 0x05, 0x05, 0x00, 0x03, 0x07, 0x01, 0x01
        /*0010*/ 	.byte	0x02, 0x03, 0x00, 0x00, 0x02, 0x06, 0x01, 0x00, 0x04, 0x0b, 0x08, 0x00, 0x09, 0x00, 0x00, 0x00
        /*0020*/ 	.byte	0x00, 0x00, 0x00, 0x00


//--------------------- .nv.info._Z11add_vectorsPfS_S_iii --------------------------
	.section	.nv.info._Z11add_vectorsPfS_S_iii,"",@"SHT_CUDA_INFO"
	.sectionflags	@""
	.align	4


	//----- nvinfo : EIATTR_CUDA_API_VERSION
	.align		4
        /*0000*/ 	.byte	0x04, 0x37
        /*0002*/ 	.short	(.L_7 - .L_6)
.L_6:
        /*0004*/ 	.word	0x00000082


	//----- nvinfo : EIATTR_KPARAM_INFO
	.align		4
.L_7:
        /*0008*/ 	.byte	0x04, 0x17
        /*000a*/ 	.short	(.L_9 - .L_8)
.L_8:
        /*000c*/ 	.word	0x00000000
        /*0010*/ 	.short	0x0005
        /*0012*/ 	.short	0x0020
        /*0014*/ 	.byte	0x00, 0xf0, 0x11, 0x00


	//----- nvinfo : EIATTR_KPARAM_INFO
	.align		4
.L_9:
        /*0018*/ 	.byte	0x04, 0x17
        /*001a*/ 	.short	(.L_11 - .L_10)
.L_10:
        /*001c*/ 	.word	0x00000000
        /*0020*/ 	.short	0x0004
        /*0022*/ 	.short	0x001c
        /*0024*/ 	.byte	0x00, 0xf0, 0x11, 0x00


	//----- nvinfo : EIATTR_KPARAM_INFO
	.align		4
.L_11:
        /*0028*/ 	.byte	0x04, 0x17
        /*002a*/ 	.short	(.L_13 - .L_12)
.L_12:
        /*002c*/ 	.word	0x00000000
        /*0030*/ 	.short	0x0003
        /*0032*/ 	.short	0x0018
        /*0034*/ 	.byte	0x00, 0xf0, 0x11, 0x00


	//----- nvinfo : EIATTR_KPARAM_INFO
	.align		4
.L_13:
        /*0038*/ 	.byte	0x04, 0x17
        /*003a*/ 	.short	(.L_15 - .L_14)
.L_14:
        /*003c*/ 	.word	0x00000000
        /*0040*/ 	.short	0x0002
        /*0042*/ 	.short	0x0010
        /*0044*/ 	.byte	0x00, 0xf5, 0x21, 0x00


	//----- nvinfo : EIATTR_KPARAM_INFO
	.align		4
.L_15:
        /*0048*/ 	.byte	0x04, 0x17
        /*004a*/ 	.short	(.L_17 - .L_16)
.L_16:
        /*004c*/ 	.word	0x00000000
        /*0050*/ 	.short	0x0001
        /*0052*/ 	.short	0x0008
        /*0054*/ 	.byte	0x00, 0xf5, 0x21, 0x00


	//----- nvinfo : EIATTR_KPARAM_INFO
	.align		4
.L_17:
        /*0058*/ 	.byte	0x04, 0x17
        /*005a*/ 	.short	(.L_19 - .L_18)
.L_18:
        /*005c*/ 	.word	0x00000000
        /*0060*/ 	.short	0x0000
        /*0062*/ 	.short	0x0000
        /*0064*/ 	.byte	0x00, 0xf5, 0x21, 0x00


	//----- nvinfo : EIATTR_SPARSE_MMA_MASK
	.align		4
.L_19:
        /*0068*/ 	.byte	0x03, 0x50
        /*006a*/ 	.short	0x0000


	//----- nvinfo : EIATTR_MAXREG_COUNT
	.align		4
        /*006c*/ 	.byte	0x03, 0x1b
        /*006e*/ 	.short	0x00ff


	//----- nvinfo : EIATTR_MERCURY_ISA_VERSION
	.align		4
        /*0070*/ 	.byte	0x03, 0x5f
        /*0072*/ 	.short	0x0101


	//----- nvinfo : EIATTR_VRC_CTA_INIT_COUNT
	.align		4
        /*0074*/ 	.byte	0x02, 0x4a
	.zero		1
	.zero		1


	//----- nvinfo : EIATTR_EXIT_INSTR_OFFSETS
	.align		4
        /*0078*/ 	.byte	0x04, 0x1c
        /*007a*/ 	.short	(.L_21 - .L_20)


	//   ....[0]....
.L_20:
        /*007c*/ 	.word	0x000008f0


	//----- nvinfo : EIATTR_CBANK_PARAM_SIZE
	.align		4
.L_21:
        /*0080*/ 	.byte	0x03, 0x19
        /*0082*/ 	.short	0x0024


	//----- nvinfo : EIATTR_PARAM_CBANK
	.align		4
        /*0084*/ 	.byte	0x04, 0x0a
        /*0086*/ 	.short	(.L_23 - .L_22)
	.align		4
.L_22:
        /*0088*/ 	.word	index@(.nv.constant0._Z11add_vectorsPfS_S_iii)
        /*008c*/ 	.short	0x0380
        /*008e*/ 	.short	0x0024


	//----- nvinfo : EIATTR_SW_WAR
	.align		4
.L_23:
        /*0090*/ 	.byte	0x04, 0x36
        /*0092*/ 	.short	(.L_25 - .L_24)
.L_24:
        /*0094*/ 	.word	0x00000008
.L_25:


//--------------------- .nv.callgraph             --------------------------
	.section	.nv.callgraph,"",@"SHT_CUDA_CALLGRAPH"
	.align	4
	.sectionentsize	8
	.align		4
        /*0000*/ 	.word	0x00000000
	.align		4
        /*0004*/ 	.word	0xffffffff
	.align		4
        /*0008*/ 	.word	0x00000000
	.align		4
        /*000c*/ 	.word	0xfffffffe
	.align		4
        /*0010*/ 	.word	0x00000000
	.align		4
        /*0014*/ 	.word	0xfffffffd
	.align		4
        /*0018*/ 	.word	0x00000000
	.align		4
        /*001c*/ 	.word	0xfffffffc


//--------------------- .text._Z11add_vectorsPfS_S_iii --------------------------
	.section	.text._Z11add_vectorsPfS_S_iii,"ax",@progbits
	.align	128
        .global         _Z11add_vectorsPfS_S_iii
        .type           _Z11add_vectorsPfS_S_iii,@function
        .size           _Z11add_vectorsPfS_S_iii,(.L_x_5 - _Z11add_vectorsPfS_S_iii)
        .other          _Z11add_vectorsPfS_S_iii,@"STO_CUDA_ENTRY STV_DEFAULT"
_Z11add_vectorsPfS_S_iii:
.text._Z11add_vectorsPfS_S_iii:
[----:B------:R-:W-:Y:S08]  /*0000*/  LDC R1, c[0x0][0x37c] ;  /* 0x0000df00ff017b82 */ /* 0x000ff00000000800 */
[----:B------:R-:W0:Y:S01]  /*0010*/  LDC R0, c[0x0][0x3a0] ;  /* 0x0000e800ff007b82 */ /* 0x000e220000000800 */
[----:B------:R-:W1:Y:S01]  /*0020*/  S2R R16, SR_TID.X ;  /* 0x0000000000107919 */ /* 0x000e620000002100 */
[----:B------:R-:W1:Y:S01]  /*0030*/  LDCU UR6, c[0x0][0x360] ;  /* 0x00006c00ff0677ac */ /* 0x000e620008000800 */
[----:B------:R-:W-:Y:S01]  /*0040*/  HFMA2 R29, -RZ, RZ, 0, 0 ;  /* 0x00000000ff1d7431 */ /* 0x000fe200000001ff */
[----:B------:R-:W1:Y:S01]  /*0050*/  S2R R3, SR_CTAID.X ;  /* 0x0000000000037919 */ /* 0x000e620000002500 */
[----:B------:R-:W2:Y:S01]  /*0060*/  LDCU UR7, c[0x0][0x364] ;  /* 0x00006c80ff0777ac */ /* 0x000ea20008000800 */
[----:B------:R-:W2:Y:S01]  /*0070*/  S2R R17, SR_TID.Y ;  /* 0x0000000000117919 */ /* 0x000ea20000002200 */
[----:B------:R-:W3:Y:S01]  /*0080*/  LDCU.64 UR4, c[0x0][0x358] ;  /* 0x00006b00ff0477ac */ /* 0x000ee20008000a00 */
[----:B------:R-:W2:Y:S01]  /*0090*/  S2R R2, SR_CTAID.Y ;  /* 0x0000000000027919 */ /* 0x000ea20000002600 */
[----:B0-----:R-:W-:Y:S01]  /*00a0*/  ISETP.GE.AND P0, PT, R0, 0x1, PT ;  /* 0x000000010000780c */ /* 0x001fe20003f06270 */
[----:B-1----:R-:W-:-:S02]  /*00b0*/  IMAD R16, R3, UR6, R16 ;  /* 0x0000000603107c24 */ /* 0x002fc4000f8e0210 */
[----:B--2---:R-:W-:-:S10]  /*00c0*/  IMAD R17, R2, UR7, R17 ;  /* 0x0000000702117c24 */ /* 0x004fd4000f8e0211 */
[----:B---3--:R-:W-:Y:S05]  /*00d0*/  @!P0 BRA `(.L_x_0) ;  /* 0x0000000400f08947 */ /* 0x008fea0003800000 */
[C---:B------:R-:W-:Y:S01]  /*00e0*/  ISETP.GE.U32.AND P1, PT, R0.reuse, 0x8, PT ;  /* 0x000000080000780c */ /* 0x040fe20003f26070 */
[----:B------:R-:W-:Y:S01]  /*00f0*/  IMAD R19, R17, R0, RZ ;  /* 0x0000000011137224 */ /* 0x000fe200078e02ff */
[----:B------:R-:W-:Y:S02]  /*0100*/  LOP3.LUT R24, R0, 0x7, RZ, 0xc0, !PT ;  /* 0x0000000700187812 */ /* 0x000fe400078ec0ff */
[----:B------:R-:W-:Y:S02]  /*0110*/  MOV R29, RZ ;  /* 0x000000ff001d7202 */ /* 0x000fe40000000f00 */
[----:B------:R-:W-:Y:S02]  /*0120*/  ISETP.NE.AND P0, PT, R24, RZ, PT ;  /* 0x000000ff1800720c */ /* 0x000fe40003f05270 */
[----:B------:R-:W-:-:S05]  /*0130*/  MOV R20, RZ ;  /* 0x000000ff00147202 */ /* 0x000fca0000000f00 */
[----:B------:R-:W-:Y:S06]  /*0140*/  @!P1 BRA `(.L_x_1) ;  /* 0x0000000000c89947 */ /* 0x000fec0003800000 */
[----:B------:R-:W0:Y:S01]  /*0150*/  LDC.64 R2, c[0x0][0x380] ;  /* 0x0000e000ff027b82 */ /* 0x000e220000000a00 */
[----:B------:R-:W-:Y:S02]  /*0160*/  LOP3.LUT R20, R0, 0x7ffffff8, RZ, 0xc0, !PT ;  /* 0x7ffffff800147812 */ /* 0x000fe400078ec0ff */
[----:B------:R-:W-:Y:S02]  /*0170*/  MOV R29, RZ ;  /* 0x000000ff001d7202 */ /* 0x000fe40000000f00 */
[----:B------:R-:W-:Y:S02]  /*0180*/  MOV R21, R16 ;  /* 0x0000001000157202 */ /* 0x000fe40000000f00 */
[----:B------:R-:W-:Y:S01]  /*0190*/  IADD3 R18, PT, PT, -R20, RZ, RZ ;  /* 0x000000ff14127210 */ /* 0x000fe20007ffe1ff */
[----:B0-----:R-:W-:-:S03]  /*01a0*/  IMAD.WIDE.U32 R2, R19, 0x4, R2 ;  /* 0x0000000413027825 */ /* 0x001fc600078e0002 */
[----:B------:R-:W-:-:S04]  /*01b0*/  IADD3 R5, P1, PT, R2, 0x10, RZ ;  /* 0x0000001002057810 */ /* 0x000fc80007f3e0ff */
[----:B------:R-:W-:-:S09]  /*01c0*/  IADD3.X R4, PT, PT, RZ, R3, RZ, P1, !PT ;  /* 0x00000003ff047210 */ /* 0x000fd20000ffe4ff */
.L_x_2:
[----:B------:R-:W0:Y:S01]  /*01d0*/  LDC.64 R14, c[0x0][0x388] ;  /* 0x0000e200ff0e7b82 */ /* 0x000e220000000a00 */
[----:B------:R-:W-:Y:S02]  /*01e0*/  MOV R2, R5 ;  /* 0x0000000500027202 */ /* 0x000fe40000000f00 */
[----:B------:R-:W-:-:S05]  /*01f0*/  MOV R3, R4 ;  /* 0x0000000400037202 */ /* 0x000fca0000000f00 */
[----:B------:R-:W2:Y:S01]  /*0200*/  LDG.E R12, desc[UR4][R2.64+-0x10] ;  /* 0xfffff004020c7981 */ /* 0x000ea2000c1e1900 */
[----:B------:R-:W1:Y:S03]  /*0210*/  LDC R23, c[0x0][0x39c] ;  /* 0x0000e700ff177b82 */ /* 0x000e660000000800 */
[----:B------:R-:W3:Y:S04]  /*0220*/  LDG.E R22, desc[UR4][R2.64+-0xc] ;  /* 0xfffff40402167981 */ /* 0x000ee8000c1e1900 */
[----:B------:R-:W4:Y:S04]  /*0230*/  LDG.E R27, desc[UR4][R2.64+-0x8] ;  /* 0xfffff804021b7981 */ /* 0x000f28000c1e1900 */
[----:B------:R-:W5:Y:S01]  /*0240*/  LDG.E R26, desc[UR4][R2.64+-0x4] ;  /* 0xfffffc04021a7981 */ /* 0x000f62000c1e1900 */
[----:B0-----:R-:W-:-:S05]  /*0250*/  IMAD.WIDE R14, R21, 0x4, R14 ;  /* 0x00000004150e7825 */ /* 0x001fca00078e020e */
[----:B------:R1:W2:Y:S02]  /*0260*/  LDG.E R13, desc[UR4][R14.64] ;  /* 0x000000040e0d7981 */ /* 0x0002a4000c1e1900 */
[----:B-1----:R-:W-:-:S05]  /*0270*/  IMAD.WIDE R14, R23, 0x4, R14 ;  /* 0x00000004170e7825 */ /* 0x002fca00078e020e */
[----:B------:R0:W3:Y:S01]  /*0280*/  LDG.E R25, desc[UR4][R14.64] ;  /* 0x000000040e197981 */ /* 0x0000e2000c1e1900 */
[----:B------:R-:W-:-:S04]  /*0290*/  IMAD.WIDE R10, R23, 0x4, R14 ;  /* 0x00000004170a7825 */ /* 0x000fc800078e020e */
[C---:B------:R-:W-:Y:S02]  /*02a0*/  IMAD.WIDE R8, R23.reuse, 0x4, R10 ;  /* 0x0000000417087825 */ /* 0x040fe400078e020a */
[----:B------:R-:W4:Y:S02]  /*02b0*/  LDG.E R10, desc[UR4][R10.64] ;  /* 0x000000040a0a7981 */ /* 0x000f24000c1e1900 */
[C---:B------:R-:W-:Y:S02]  /*02c0*/  IMAD.WIDE R4, R23.reuse, 0x4, R8 ;  /* 0x0000000417047825 */ /* 0x040fe400078e0208 */
[----:B------:R-:W5:Y:S02]  /*02d0*/  LDG.E R9, desc[UR4][R8.64] ;  /* 0x0000000408097981 */ /* 0x000f64000c1e1900 */
[C---:B------:R-:W-:Y:S02]  /*02e0*/  IMAD.WIDE R6, R23.reuse, 0x4, R4 ;  /* 0x0000000417067825 */ /* 0x040fe400078e0204 */
[----:B------:R-:W5:Y:S04]  /*02f0*/  LDG.E R11, desc[UR4][R2.64+0x4] ;  /* 0x00000404020b7981 */ /* 0x000f68000c1e1900 */
[----:B------:R-:W5:Y:S04]  /*0300*/  LDG.E R4, desc[UR4][R4.64] ;  /* 0x0000000404047981 */ /* 0x000f68000c1e1900 */
[----:B------:R-:W5:Y:S04]  /*0310*/  LDG.E R8, desc[UR4][R2.64+0xc] ;  /* 0x00000c0402087981 */ /* 0x000f68000c1e1900 */
[----:B------:R-:W5:Y:S01]  /*0320*/  LDG.E R5, desc[UR4][R2.64] ;  /* 0x0000000402057981 */ /* 0x000f62000c1e1900 */
[----:B--2---:R-:W-:Y:S01]  /*0330*/  FFMA R29, R12, R13, R29 ;  /* 0x0000000d0c1d7223 */ /* 0x004fe2000000001d */
[----:B------:R-:W-:-:S02]  /*0340*/  IMAD.WIDE R12, R23, 0x4, R6 ;  /* 0x00000004170c7825 */ /* 0x000fc400078e0206 */
[----:B------:R-:W2:Y:S02]  /*0350*/  LDG.E R6, desc[UR4][R6.64] ;  /* 0x0000000406067981 */ /* 0x000ea4000c1e1900 */
[----:B0-----:R-:W-:Y:S02]  /*0360*/  IMAD.WIDE R14, R23, 0x4, R12 ;  /* 0x00000004170e7825 */ /* 0x001fe400078e020c */
[----:B------:R-:W2:Y:S04]  /*0370*/  LDG.E R28, desc[UR4][R12.64] ;  /* 0x000000040c1c7981 */ /* 0x000ea8000c1e1900 */
[----:B------:R-:W2:Y:S04]  /*0380*/  LDG.E R7, desc[UR4][R2.64+0x8] ;  /* 0x0000080402077981 */ /* 0x000ea8000c1e1900 */
[----:B------:R-:W2:Y:S01]  /*0390*/  LDG.E R15, desc[UR4][R14.64] ;  /* 0x000000040e0f7981 */ /* 0x000ea2000c1e1900 */
[----:B---3--:R-:W-:Y:S01]  /*03a0*/  FFMA R22, R22, R25, R29 ;  /* 0x0000001916167223 */ /* 0x008fe2000000001d */
[----:B------:R-:W-:-:S03]  /*03b0*/  IADD3 R18, PT, PT, R18, 0x8, RZ ;  /* 0x0000000812127810 */ /* 0x000fc60007ffe0ff */
[----:B----4-:R-:W-:Y:S01]  /*03c0*/  FFMA R27, R27, R10, R22 ;  /* 0x0000000a1b1b7223 */ /* 0x010fe20000000016 */
[----:B------:R-:W-:-:S03]  /*03d0*/  ISETP.NE.AND P1, PT, R18, RZ, PT ;  /* 0x000000ff1200720c */ /* 0x000fc60003f25270 */
[----:B-----5:R-:W-:Y:S01]  /*03e0*/  FFMA R26, R26, R9, R27 ;  /* 0x000000091a1a7223 */ /* 0x020fe2000000001b */
[----:B------:R-:W-:-:S03]  /*03f0*/  LEA R21, R23, R21, 0x3 ;  /* 0x0000001517157211 */ /* 0x000fc600078e18ff */
[----:B------:R-:W-:Y:S01]  /*0400*/  FFMA R4, R5, R4, R26 ;  /* 0x0000000405047223 */ /* 0x000fe2000000001a */
[----:B------:R-:W-:-:S03]  /*0410*/  IADD3 R5, P2, PT, R2, 0x20, RZ ;  /* 0x0000002002057810 */ /* 0x000fc60007f5e0ff */
[----:B--2---:R-:W-:-:S04]  /*0420*/  FFMA R4, R11, R6, R4 ;  /* 0x000000060b047223 */ /* 0x004fc80000000004 */
[----:B------:R-:W-:Y:S01]  /*0430*/  FFMA R7, R7, R28, R4 ;  /* 0x0000001c07077223 */ /* 0x000fe20000000004 */
[----:B------:R-:W-:-:S03]  /*0440*/  IADD3.X R4, PT, PT, RZ, R3, RZ, P2, !PT ;  /* 0x00000003ff047210 */ /* 0x000fc600017fe4ff */
[----:B------:R-:W-:Y:S01]  /*0450*/  FFMA R29, R8, R15, R7 ;  /* 0x0000000f081d7223 */ /* 0x000fe20000000007 */
[----:B------:R-:W-:Y:S06]  /*0460*/  @P1 BRA `(.L_x_2) ;  /* 0xfffffffc00581947 */ /* 0x000fec000383ffff */
.L_x_1:
[----:B------:R-:W-:Y:S05]  /*0470*/  @!P0 BRA `(.L_x_0) ;  /* 0x0000000400088947 */ /* 0x000fea0003800000 */
[----:B------:R-:W-:Y:S02]  /*0480*/  ISETP.GE.U32.AND P1, PT, R24, 0x4, PT ;  /* 0x000000041800780c */ /* 0x000fe40003f26070 */
[----:B------:R-:W-:-:S04]  /*0490*/  LOP3.LUT R14, R0, 0x3, RZ, 0xc0, !PT ;  /* 0x00000003000e7812 */ /* 0x000fc800078ec0ff */
[----:B------:R-:W-:-:S07]  /*04a0*/  ISETP.NE.AND P0, PT, R14, RZ, PT ;  /* 0x000000ff0e00720c */ /* 0x000fce0003f05270 */
[----:B------:R-:W-:Y:S06]  /*04b0*/  @!P1 BRA `(.L_x_3) ;  /* 0x0000000000709947 */ /* 0x000fec0003800000 */
[----:B------:R-:W0:Y:S01]  /*04c0*/  LDC R11, c[0x0][0x39c] ;  /* 0x0000e700ff0b7b82 */ /* 0x000e220000000800 */
[----:B------:R-:W1:Y:S01]  /*04d0*/  LDCU.64 UR6, c[0x0][0x380] ;  /* 0x00007000ff0677ac */ /* 0x000e620008000a00 */
[CC--:B------:R-:W-:Y:S02]  /*04e0*/  IADD3 R3, PT, PT, R19.reuse, R20.reuse, RZ ;  /* 0x0000001413037210 */ /* 0x0c0fe40007ffe0ff */
[----:B------:R-:W-:-:S04]  /*04f0*/  IADD3 R8, P1, PT, R19, R20, RZ ;  /* 0x0000001413087210 */ /* 0x000fc80007f3e0ff */
[----:B------:R-:W2:Y:S08]  /*0500*/  LDC.64 R4, c[0x0][0x388] ;  /* 0x0000e200ff047b82 */ /* 0x000eb00000000a00 */
[----:B------:R-:W3:Y:S01]  /*0510*/  LDC.64 R12, c[0x0][0x380] ;  /* 0x0000e000ff0c7b82 */ /* 0x000ee20000000a00 */
[----:B0-----:R-:W-:-:S04]  /*0520*/  IMAD R7, R20, R11, R16 ;  /* 0x0000000b14077224 */ /* 0x001fc800078e0210 */
[----:B--2---:R-:W-:-:S04]  /*0530*/  IMAD.WIDE R4, R7, 0x4, R4 ;  /* 0x0000000407047825 */ /* 0x004fc800078e0204 */
[----:B------:R-:W-:Y:S02]  /*0540*/  IMAD.WIDE R6, R11, 0x4, R4 ;  /* 0x000000040b067825 */ /* 0x000fe400078e0204 */
[----:B------:R-:W2:Y:S02]  /*0550*/  LDG.E R4, desc[UR4][R4.64] ;  /* 0x0000000404047981 */ /* 0x000ea4000c1e1900 */
[----:B---3--:R-:W-:Y:S01]  /*0560*/  IMAD.WIDE.U32 R12, R3, 0x4, R12 ;  /* 0x00000004030c7825 */ /* 0x008fe200078e000c */
[----:B------:R-:W-:Y:S02]  /*0570*/  IADD3.X R3, PT, PT, RZ, RZ, RZ, P1, !PT ;  /* 0x000000ffff037210 */ /* 0x000fe40000ffe4ff */
[----:B-1----:R-:W-:-:S03]  /*0580*/  LEA R2, P1, R8, UR6, 0x2 ;  /* 0x0000000608027c11 */ /* 0x002fc6000f8210ff */
[----:B------:R-:W2:Y:S01]  /*0590*/  LDG.E R12, desc[UR4][R12.64] ;  /* 0x000000040c0c7981 */ /* 0x000ea2000c1e1900 */
[----:B------:R-:W-:Y:S01]  /*05a0*/  LEA.HI.X R3, R8, UR7, R3, 0x2, P1 ;  /* 0x0000000708037c11 */ /* 0x000fe200088f1403 */
[C---:B------:R-:W-:Y:S02]  /*05b0*/  IMAD.WIDE R8, R11.reuse, 0x4, R6 ;  /* 0x000000040b087825 */ /* 0x040fe400078e0206 */
[----:B------:R-:W3:Y:S04]  /*05c0*/  LDG.E R6, desc[UR4][R6.64] ;  /* 0x0000000406067981 */ /* 0x000ee8000c1e1900 */
[----:B------:R-:W3:Y:S01]  /*05d0*/  LDG.E R18, desc[UR4][R2.64+0x4] ;  /* 0x0000040402127981 */ /* 0x000ee2000c1e1900 */
[----:B------:R-:W-:-:S03]  /*05e0*/  IMAD.WIDE R10, R11, 0x4, R8 ;  /* 0x000000040b0a7825 */ /* 0x000fc600078e0208 */
[----:B------:R-:W4:Y:S04]  /*05f0*/  LDG.E R21, desc[UR4][R8.64] ;  /* 0x0000000408157981 */ /* 0x000f28000c1e1900 */
[----:B------:R-:W4:Y:S04]  /*0600*/  LDG.E R15, desc[UR4][R2.64+0x8] ;  /* 0x00000804020f7981 */ /* 0x000f28000c1e1900 */
[----:B------:R-:W5:Y:S04]  /*0610*/  LDG.E R22, desc[UR4][R2.64+0xc] ;  /* 0x00000c0402167981 */ /* 0x000f68000c1e1900 */
[----:B------:R-:W5:Y:S01]  /*0620*/  LDG.E R10, desc[UR4][R10.64] ;  /* 0x000000040a0a7981 */ /* 0x000f62000c1e1900 */
[----:B------:R-:W-:Y:S01]  /*0630*/  IADD3 R20, PT, PT, R20, 0x4, RZ ;  /* 0x0000000414147810 */ /* 0x000fe20007ffe0ff */
[----:B--2---:R-:W-:-:S04]  /*0640*/  FFMA R29, R12, R4, R29 ;  /* 0x000000040c1d7223 */ /* 0x004fc8000000001d */
[----:B---3--:R-:W-:-:S04]  /*0650*/  FFMA R18, R18, R6, R29 ;  /* 0x0000000612127223 */ /* 0x008fc8000000001d */
[----:B----4-:R-:W-:-:S04]  /*0660*/  FFMA R15, R15, R21, R18 ;  /* 0x000000150f0f7223 */ /* 0x010fc80000000012 */
[----:B-----5:R-:W-:-:S07]  /*0670*/  FFMA R29, R22, R10, R15 ;  /* 0x0000000a161d7223 */ /* 0x020fce000000000f */
.L_x_3:
[----:B------:R-:W-:Y:S05]  /*0680*/  @!P0 BRA `(.L_x_0) ;  /* 0x0000000000848947 */ /* 0x000fea0003800000 */
[----:B------:R-:W-:Y:S01]  /*0690*/  ISETP.NE.AND P1, PT, R14, 0x1, PT ;  /* 0x000000010e00780c */ /* 0x000fe20003f25270 */
[----:B------:R-:W0:Y:S01]  /*06a0*/  LDC.64 R8, c[0x0][0x388] ;  /* 0x0000e200ff087b82 */ /* 0x000e220000000a00 */
[----:B------:R-:W-:-:S04]  /*06b0*/  LOP3.LUT R0, R0, 0x1, RZ, 0xc0, !PT ;  /* 0x0000000100007812 */ /* 0x000fc800078ec0ff */
[----:B------:R-:W-:-:S03]  /*06c0*/  ISETP.NE.U32.AND P0, PT, R0, 0x1, PT ;  /* 0x000000010000780c */ /* 0x000fc60003f05070 */
[----:B------:R-:W1:Y:S04]  /*06d0*/  LDC.64 R10, c[0x0][0x380] ;  /* 0x0000e000ff0a7b82 */ /* 0x000e680000000a00 */
[CC--:B------:R-:W-:Y:S02]  /*06e0*/  @P1 IADD3 R21, PT, PT, R19.reuse, R20.reuse, RZ ;  /* 0x0000001413151210 */ /* 0x0c0fe40007ffe0ff */
[----:B------:R-:W-:Y:S02]  /*06f0*/  @P1 IADD3 R0, P2, PT, R19, R20, RZ ;  /* 0x0000001413001210 */ /* 0x000fe40007f5e0ff */
[----:B------:R-:W2:Y:S02]  /*0700*/  @P1 LDC R15, c[0x0][0x39c] ;  /* 0x0000e700ff0f1b82 */ /* 0x000ea40000000800 */
[----:B------:R-:W-:-:S06]  /*0710*/  @P1 IADD3.X R12, PT, PT, RZ, RZ, RZ, P2, !PT ;  /* 0x000000ffff0c1210 */ /* 0x000fcc00017fe4ff */
[----:B------:R-:W3:Y:S08]  /*0720*/  @P1 LDC.64 R6, c[0x0][0x380] ;  /* 0x0000e000ff061b82 */ /* 0x000ef00000000a00 */
[----:B------:R-:W4:Y:S01]  /*0730*/  @!P0 LDC R13, c[0x0][0x39c] ;  /* 0x0000e700ff0d8b82 */ /* 0x000f220000000800 */
[----:B-1----:R-:W-:-:S06]  /*0740*/  @P1 IMAD.WIDE.U32 R10, R21, 0x4, R10 ;  /* 0x00000004150a1825 */ /* 0x002fcc00078e000a */
[----:B------:R-:W5:Y:S01]  /*0750*/  @P1 LDG.E R10, desc[UR4][R10.64] ;  /* 0x000000040a0a1981 */ /* 0x000f62000c1e1900 */
[----:B------:R-:W1:Y:S01]  /*0760*/  LDC.64 R2, c[0x0][0x380] ;  /* 0x0000e000ff027b82 */ /* 0x000e620000000a00 */
[C---:B--2---:R-:W-:Y:S01]  /*0770*/  @P1 IMAD R23, R20.reuse, R15, R16 ;  /* 0x0000000f14171224 */ /* 0x044fe200078e0210 */
[----:B------:R-:W-:-:S03]  /*0780*/  @P1 IADD3 R20, PT, PT, R20, 0x2, RZ ;  /* 0x0000000214141810 */ /* 0x000fc60007ffe0ff */
[----:B0-----:R-:W-:-:S03]  /*0790*/  @P1 IMAD.WIDE R8, R23, 0x4, R8 ;  /* 0x0000000417081825 */ /* 0x001fc600078e0208 */
[----:B------:R-:W0:Y:S01]  /*07a0*/  LDC.64 R4, c[0x0][0x388] ;  /* 0x0000e200ff047b82 */ /* 0x000e220000000a00 */
[C---:B---3--:R-:W-:Y:S02]  /*07b0*/  @P1 LEA R6, P2, R0.reuse, R6, 0x2 ;  /* 0x0000000600061211 */ /* 0x048fe400078410ff */
[----:B------:R-:W-:Y:S01]  /*07c0*/  @!P0 IADD3 R19, PT, PT, R19, R20, RZ ;  /* 0x0000001413138210 */ /* 0x000fe20007ffe0ff */
[----:B------:R-:W-:Y:S01]  /*07d0*/  @P1 IMAD.WIDE R14, R15, 0x4, R8 ;  /* 0x000000040f0e1825 */ /* 0x000fe200078e0208 */
[----:B------:R-:W-:Y:S02]  /*07e0*/  @P1 LEA.HI.X R7, R0, R7, R12, 0x2, P2 ;  /* 0x0000000700071211 */ /* 0x000fe400010f140c */
[----:B------:R-:W5:Y:S01]  /*07f0*/  @P1 LDG.E R0, desc[UR4][R8.64] ;  /* 0x0000000408001981 */ /* 0x000f62000c1e1900 */
[----:B----4-:R-:W-:-:S03]  /*0800*/  @!P0 IMAD R13, R20, R13, R16 ;  /* 0x0000000d140d8224 */ /* 0x010fc600078e0210 */
[----:B------:R-:W2:Y:S04]  /*0810*/  @P1 LDG.E R7, desc[UR4][R6.64+0x4] ;  /* 0x0000040406071981 */ /* 0x000ea8000c1e1900 */
[----:B------:R-:W2:Y:S01]  /*0820*/  @P1 LDG.E R14, desc[UR4][R14.64] ;  /* 0x000000040e0e1981 */ /* 0x000ea2000c1e1900 */
[----:B-1----:R-:W-:-:S06]  /*0830*/  @!P0 IMAD.WIDE.U32 R2, R19, 0x4, R2 ;  /* 0x0000000413028825 */ /* 0x002fcc00078e0002 */
[----:B------:R-:W3:Y:S01]  /*0840*/  @!P0 LDG.E R2, desc[UR4][R2.64] ;  /* 0x0000000402028981 */ /* 0x000ee2000c1e1900 */
[----:B0-----:R-:W-:-:S06]  /*0850*/  @!P0 IMAD.WIDE R4, R13, 0x4, R4 ;  /* 0x000000040d048825 */ /* 0x001fcc00078e0204 */
[----:B------:R-:W3:Y:S01]  /*0860*/  @!P0 LDG.E R4, desc[UR4][R4.64] ;  /* 0x0000000404048981 */ /* 0x000ee2000c1e1900 */
[----:B-----5:R-:W-:-:S04]  /*0870*/  @P1 FFMA R0, R10, R0, R29 ;  /* 0x000000000a001223 */ /* 0x020fc8000000001d */
[----:B--2---:R-:W-:-:S04]  /*0880*/  @P1 FFMA R29, R7, R14, R0 ;  /* 0x0000000e071d1223 */ /* 0x004fc80000000000 */
[----:B---3--:R-:W-:-:S07]  /*0890*/  @!P0 FFMA R29, R2, R4, R29 ;  /* 0x00000004021d8223 */ /* 0x008fce000000001d */
.L_x_0:
[----:B------:R-:W0:Y:S01]  /*08a0*/  LDC.64 R2, c[0x0][0x390] ;  /* 0x0000e400ff027b82 */ /* 0x000e220000000a00 */
[----:B------:R-:W1:Y:S02]  /*08b0*/  LDCU UR6, c[0x0][0x39c] ;  /* 0x00007380ff0677ac */ /* 0x000e640008000800 */
[----:B-1----:R-:W-:-:S04]  /*08c0*/  IMAD R17, R17, UR6, R16 ;  /* 0x0000000611117c24 */ /* 0x002fc8000f8e0210 */
[----:B0-----:R-:W-:-:S05]  /*08d0*/  IMAD.WIDE R2, R17, 0x4, R2 ;  /* 0x0000000411027825 */ /* 0x001fca00078e0202 */
[----:B------:R-:W-:Y:S01]  /*08e0*/  STG.E desc[UR4][R2.64], R29 ;  /* 0x0000001d02007986 */ /* 0x000fe2000c101904 */
[----:B------:R-:W-:Y:S05]  /*08f0*/  EXIT ;  /* 0x000000000000794d */ /* 0x000fea0003800000 */
.L_x_4:
[----:B------:R-:W-:-:S00]  /*0900*/  BRA `(.L_x_4) ;  /* 0xfffffffc00fc7947 */ /* 0x000fc0000383ffff */
[----:B------:R-:W-:-:S00]  /*0910*/  NOP ;  /* 0x0000000000007918 */ /* 0x000fc00000000000 */
        /* <DEDUP_REMOVED lines=14> */
.L_x_5:


//--------------------- .nv.shared.reserved.0     --------------------------
	.section	.nv.shared.reserved.0,"aw",@nobits
	.weak		__nv_reservedSMEM_offset_0_alias
	.size		__nv_reservedSMEM_offset_0_alias, 0, 64
	.other		__nv_reservedSMEM_offset_0_alias,@"STO_CUDA_RESERVED_SHARED STV_DEFAULT"
__nv_reservedSMEM_offset_0_alias:
	.zero		0
	.zero		64


//--------------------- .nv.constant0._Z11add_vectorsPfS_S_iii --------------------------
	.section	.nv.constant0._Z11add_vectorsPfS_S_iii,"a",@progbits
	.sectionflags	@""
	.align	4
.nv.constant0._Z11add_vectorsPfS_S_iii:
	.zero		932


//--------------------- SYMBOLS --------------------------

	.type		.nv.reservedSmem.offset0,@object
	.size		.nv.reservedSmem.offset0,0x4
